//
// Generated by NVIDIA NVVM Compiler
//
// Compiler Build ID: CL-36424714
// Cuda compilation tools, release 13.0, V13.0.88
// Based on NVVM 20.0.0
//

.version 9.0
.target sm_100
.address_size 64

	// .globl	_Z6kernelPfi

.visible .entry _Z6kernelPfi(
	.param .u64 .ptr .align 1 _Z6kernelPfi_param_0,
	.param .u32 _Z6kernelPfi_param_1
)
{


	ret;

}


// ===== COMPILED SASS (sm_100) =====

	.target	sm_100

	.elftype	@"ET_EXEC"


//--------------------- .note.nv.tkinfo           --------------------------
	.section	.note.nv.tkinfo,"",@"SHT_NOTE"
	.sectionflags	@"SHF_NOTE_NV_TKINFO"
	.tkinfo
        /*0018*/ 	.word	0x00000002
        /*0030*/ 	.string	""
        /*0030*/ 	.string	"ptxas"
        /*0030*/ 	.string	"Cuda compilation tools, release 13.0, V13.0.88"
        /*0030*/ 	.string	"Build cuda_13.0.r13.0/compiler.36424714_0"
        /*0030*/ 	.string	"-arch sm_100 -m 64 "



//--------------------- .note.nv.cuinfo           --------------------------
	.section	.note.nv.cuinfo,"",@"SHT_NOTE"
	.sectionflags	@"SHF_NOTE_NV_CUINFO"
        /*0018*/ 	.short	0x0002
        /*001a*/ 	.short	0x0064
        /*001c*/ 	.short	0x0082
	.zero		2


//--------------------- .nv.info                  --------------------------
	.section	.nv.info,"",@"SHT_CUDA_INFO"
	.align	4


	//----- nvinfo : EIATTR_REGCOUNT
	.align		4
        /*0000*/ 	.byte	0x04, 0x2f
        /*0002*/ 	.short	(.L_1 - .L_0)
	.align		4
.L_0:
        /*0004*/ 	.word	index@(_Z6kernelPfi)
        /*0008*/ 	.word	0x00000004


	//----- nvinfo : EIATTR_FRAME_SIZE
	.align		4
.L_1:
        /*000c*/ 	.byte	0x04, 0x11
        /*000e*/ 	.short	(.L_3 - .L_2)
	.align		4
.L_2:
        /*0010*/ 	.word	index@(_Z6kernelPfi)
        /*0014*/ 	.word	0x00000000


	//----- nvinfo : EIATTR_MIN_STACK_SIZE
	.align		4
.L_3:
        /*0018*/ 	.byte	0x04, 0x12
        /*001a*/ 	.short	(.L_5 - .L_4)
	.align		4
.L_4:
        /*001c*/ 	.word	index@(_Z6kernelPfi)
        /*0020*/ 	.word	0x00000000
.L_5:


//--------------------- .nv.compat                --------------------------
	.section	.nv.compat,"",@"SHT_CUDA_COMPAT_INFO"
	.align	4
        /*0000*/ 	.byte	0x02, 0x09, 0x00, 0x00, 0x02, 0x02, 0x01, 0x00, 0x02, 0x05, 0x05, 0x00, 0x03, 0x07, 0x01, 0x01
        /*0010*/ 	.byte	0x02, 0x03, 0x00, 0x00, 0x02, 0x06, 0x01, 0x00, 0x04, 0x0b, 0x08, 0x00, 0x09, 0x00, 0x00, 0x00
        /*0020*/ 	.byte	0x00, 0x00, 0x00, 0x00


//--------------------- .nv.info._Z6kernelPfi     --------------------------
	.section	.nv.info._Z6kernelPfi,"",@"SHT_CUDA_INFO"
	.sectionflags	@""
	.align	4


	//----- nvinfo : EIATTR_CUDA_API_VERSION
	.align		4
        /*0000*/ 	.byte	0x04, 0x37
        /*0002*/ 	.short	(.L_7 - .L_6)
.L_6:
        /*0004*/ 	.word	0x00000082


	//----- nvinfo : EIATTR_KPARAM_INFO
	.align		4
.L_7:
        /*0008*/ 	.byte	0x04, 0x17
        /*000a*/ 	.short	(.L_9 - .L_8)
.L_8:
        /*000c*/ 	.word	0x00000000
        /*0010*/ 	.short	0x0001
        /*0012*/ 	.short	0x0008
        /*0014*/ 	.byte	0x00, 0xf0, 0x11, 0x00


	//----- nvinfo : EIATTR_KPARAM_INFO
	.align		4
.L_9:
        /*0018*/ 	.byte	0x04, 0x17
        /*001a*/ 	.short	(.L_11 - .L_10)
.L_10:
        /*001c*/ 	.word	0x00000000
        /*0020*/ 	.short	0x0000
        /*0022*/ 	.short	0x0000
        /*0024*/ 	.byte	0x00, 0xf5, 0x21, 0x00


	//----- nvinfo : EIATTR_SPARSE_MMA_MASK
	.align		4
.L_11:
        /*0028*/ 	.byte	0x03, 0x50
        /*002a*/ 	.short	0x0000


	//----- nvinfo : EIATTR_MAXREG_COUNT
	.align		4
        /*002c*/ 	.byte	0x03, 0x1b
        /*002e*/ 	.short	0x00ff


	//----- nvinfo : EIATTR_MERCURY_ISA_VERSION
	.align		4
        /*0030*/ 	.byte	0x03, 0x5f
        /*0032*/ 	.short	0x0101


	//----- nvinfo : EIATTR_VRC_CTA_INIT_COUNT
	.align		4
        /*0034*/ 	.byte	0x02, 0x4a
	.zero		1
	.zero		1


	//----- nvinfo : EIATTR_EXIT_INSTR_OFFSETS
	.align		4
        /*0038*/ 	.byte	0x04, 0x1c
        /*003a*/ 	.short	(.L_13 - .L_12)


	//   ....[0]....
.L_12:
        /*003c*/ 	.word	0x00000010


	//----- nvinfo : EIATTR_CBANK_PARAM_SIZE
	.align		4
.L_13:
        /*0040*/ 	.byte	0x03, 0x19
        /*0042*/ 	.short	0x000c


	//----- nvinfo : EIATTR_PARAM_CBANK
	.align		4
        /*0044*/ 	.byte	0x04, 0x0a
        /*0046*/ 	.short	(.L_15 - .L_14)
	.align		4
.L_14:
        /*0048*/ 	.word	index@(.nv.constant0._Z6kernelPfi)
        /*004c*/ 	.short	0x0380
        /*004e*/ 	.short	0x000c


	//----- nvinfo : EIATTR_SW_WAR
	.align		4
.L_15:
        /*0050*/ 	.byte	0x04, 0x36
        /*0052*/ 	.short	(.L_17 - .L_16)
.L_16:
        /*0054*/ 	.word	0x00000008
.L_17:


//--------------------- .nv.callgraph             --------------------------
	.section	.nv.callgraph,"",@"SHT_CUDA_CALLGRAPH"
	.align	4
	.sectionentsize	8
	.align		4
        /*0000*/ 	.word	0x00000000
	.align		4
        /*0004*/ 	.word	0xffffffff
	.align		4
        /*0008*/ 	.word	0x00000000
	.align		4
        /*000c*/ 	.word	0xfffffffe
	.align		4
        /*0010*/ 	.word	0x00000000
	.align		4
        /*0014*/ 	.word	0xfffffffd
	.align		4
        /*0018*/ 	.word	0x00000000
	.align		4
        /*001c*/ 	.word	0xfffffffc


//--------------------- .text._Z6kernelPfi        --------------------------
	.section	.text._Z6kernelPfi,"ax",@progbits
	.align	128
        .global         _Z6kernelPfi
        .type           _Z6kernelPfi,@function
        .size           _Z6kernelPfi,(.L_x_1 - _Z6kernelPfi)
        .other          _Z6kernelPfi,@"STO_CUDA_ENTRY STV_DEFAULT"
_Z6kernelPfi:
.text._Z6kernelPfi:
[----:B------:R-:W-:Y:S01]  /*0000*/  LDC R1, c[0x0][0x37c] ;  /* 0x0000df00ff017b82 */ /* 0x000fe20000000800 */
[----:B------:R-:W-:Y:S05]  /*0010*/  EXIT ;  /* 0x000000000000794d */ /* 0x000fea0003800000 */
.L_x_0:
[----:B------:R-:W-:-:S00]  /*0020*/  BRA `(.L_x_0) ;  /* 0xfffffffc00fc7947 */ /* 0x000fc0000383ffff */
[----:B------:R-:W-:-:S00]  /*0030*/  NOP ;  /* 0x0000000000007918 */ /* 0x000fc00000000000 */
        /* <DEDUP_REMOVED lines=12> */
.L_x_1:


//--------------------- .nv.shared.reserved.0     --------------------------
	.section	.nv.shared.reserved.0,"aw",@nobits
	.weak		__nv_reservedSMEM_offset_0_alias
	.size		__nv_reservedSMEM_offset_0_alias, 0, 64
	.other		__nv_reservedSMEM_offset_0_alias,@"STO_CUDA_RESERVED_SHARED STV_DEFAULT"
__nv_reservedSMEM_offset_0_alias:
	.zero		0
	.zero		64


//--------------------- .nv.constant0._Z6kernelPfi --------------------------
	.section	.nv.constant0._Z6kernelPfi,"a",@progbits
	.sectionflags	@""
	.align	4
.nv.constant0._Z6kernelPfi:
	.zero		908


//--------------------- SYMBOLS --------------------------

	.type		.nv.reservedSmem.offset0,@object
	.size		.nv.reservedSmem.offset0,0x4
